	.headerflags	@"EF_CUDA_TEXMODE_UNIFIED EF_CUDA_64BIT_ADDRESS EF_CUDA_ACCELERATORS EF_CUDA_SM90 EF_CUDA_VIRTUAL_SM(EF_CUDA_SM90)"
	.elftype	@"ET_EXEC"


//--------------------- .nv.info                  --------------------------
	.section	.nv.info,"",@"SHT_CUDA_INFO"
	.align	4


	//----- nvinfo : EIATTR_REGCOUNT
	.align		4
        /*0000*/ 	.byte	0x04, 0x2f
        /*0002*/ 	.short	(.L_1 - .L_0)
	.align		4
.L_0:
        /*0004*/ 	.word	index@(triton_per_fused_add_div_mse_loss_mul_0)
        /*0008*/ 	.word	0x00000017


	//----- nvinfo : EIATTR_MIN_STACK_SIZE
	.align		4
.L_1:
        /*000c*/ 	.byte	0x04, 0x12
        /*000e*/ 	.short	(.L_3 - .L_2)
	.align		4
.L_2:
        /*0010*/ 	.word	index@(triton_per_fused_add_div_mse_loss_mul_0)
        /*0014*/ 	.word	0x00000000


	//----- nvinfo : EIATTR_FRAME_SIZE
	.align		4
.L_3:
        /*0018*/ 	.byte	0x04, 0x11
        /*001a*/ 	.short	(.L_5 - .L_4)
	.align		4
.L_4:
        /*001c*/ 	.word	index@(triton_per_fused_add_div_mse_loss_mul_0)
        /*0020*/ 	.word	0x00000000


	//----- nvinfo : EIATTR_MIN_STACK_SIZE
	.align		4
.L_5:
        /*0024*/ 	.byte	0x04, 0x12
        /*0026*/ 	.short	(.L_7 - .L_6)
	.align		4
.L_6:
        /*0028*/ 	.word	index@(triton_per_fused_add_div_mse_loss_mul_0)
        /*002c*/ 	.word	0x00000000
.L_7:


//--------------------- .nv.info.triton_per_fused_add_div_mse_loss_mul_0 --------------------------
	.section	.nv.info.triton_per_fused_add_div_mse_loss_mul_0,"",@"SHT_CUDA_INFO"
	.sectionflags	@""
	.align	4


	//----- nvinfo : EIATTR_CUDA_API_VERSION
	.align		4
        /*0000*/ 	.byte	0x04, 0x37
        /*0002*/ 	.short	(.L_9 - .L_8)
.L_8:
        /*0004*/ 	.word	0x0000007c


	//----- nvinfo : EIATTR_KPARAM_INFO
	.align		4
.L_9:
        /*0008*/ 	.byte	0x04, 0x17
        /*000a*/ 	.short	(.L_11 - .L_10)
.L_10:
        /*000c*/ 	.word	0x00000000
        /*0010*/ 	.short	0x0003
        /*0012*/ 	.short	0x0018
        /*0014*/ 	.byte	0x00, 0xf0, 0x11, 0x00


	//----- nvinfo : EIATTR_KPARAM_INFO
	.align		4
.L_11:
        /*0018*/ 	.byte	0x04, 0x17
        /*001a*/ 	.short	(.L_13 - .L_12)
.L_12:
        /*001c*/ 	.word	0x00000000
        /*0020*/ 	.short	0x0002
        /*0022*/ 	.short	0x0010
        /*0024*/ 	.byte	0x00, 0xf4, 0x21, 0x00


	//----- nvinfo : EIATTR_KPARAM_INFO
	.align		4
.L_13:
        /*0028*/ 	.byte	0x04, 0x17
        /*002a*/ 	.short	(.L_15 - .L_14)
.L_14:
        /*002c*/ 	.word	0x00000000
        /*0030*/ 	.short	0x0001
        /*0032*/ 	.short	0x0008
        /*0034*/ 	.byte	0x00, 0xf4, 0x21, 0x00


	//----- nvinfo : EIATTR_KPARAM_INFO
	.align		4
.L_15:
        /*0038*/ 	.byte	0x04, 0x17
        /*003a*/ 	.short	(.L_17 - .L_16)
.L_16:
        /*003c*/ 	.word	0x00000000
        /*0040*/ 	.short	0x0000
        /*0042*/ 	.short	0x0000
        /*0044*/ 	.byte	0x00, 0xf4, 0x21, 0x00


	//----- nvinfo : EIATTR_SPARSE_MMA_MASK
	.align		4
.L_17:
        /*0048*/ 	.byte	0x03, 0x50
        /*004a*/ 	.short	0x0000


	//----- nvinfo : EIATTR_MAXREG_COUNT
	.align		4
        /*004c*/ 	.byte	0x03, 0x1b
        /*004e*/ 	.short	0x00ff


	//----- nvinfo : EIATTR_COOP_GROUP_MASK_REGIDS
	.align		4
        /*0050*/ 	.byte	0x04, 0x29
        /*0052*/ 	.short	(.L_19 - .L_18)


	//   ....[0]....
.L_18:
        /*0054*/ 	.word	0xffffffff


	//   ....[1]....
        /*0058*/ 	.word	0xffffffff


	//   ....[2]....
        /*005c*/ 	.word	0xffffffff


	//   ....[3]....
        /*0060*/ 	.word	0xffffffff


	//   ....[4]....
        /*0064*/ 	.word	0xffffffff


	//   ....[5]....
        /*0068*/ 	.word	0xffffffff


	//   ....[6]....
        /*006c*/ 	.word	0xffffffff


	//   ....[7]....
        /*0070*/ 	.word	0xffffffff


	//   ....[8]....
        /*0074*/ 	.word	0xffffffff


	//   ....[9]....
        /*0078*/ 	.word	0xffffffff


	//   ....[10]....
        /*007c*/ 	.word	0xffffffff


	//   ....[11]....
        /*0080*/ 	.word	0xffffffff


	//   ....[12]....
        /*0084*/ 	.word	0xffffffff


	//   ....[13]....
        /*0088*/ 	.word	0xffffffff


	//   ....[14]....
        /*008c*/ 	.word	0xffffffff


	//   ....[15]....
        /*0090*/ 	.word	0xffffffff


	//   ....[16]....
        /*0094*/ 	.word	0xffffffff


	//   ....[17]....
        /*0098*/ 	.word	0xffffffff


	//   ....[18]....
        /*009c*/ 	.word	0xffffffff


	//   ....[19]....
        /*00a0*/ 	.word	0xffffffff


	//   ....[20]....
        /*00a4*/ 	.word	0xffffffff


	//   ....[21]....
        /*00a8*/ 	.word	0xffffffff


	//   ....[22]....
        /*00ac*/ 	.word	0xffffffff


	//   ....[23]....
        /*00b0*/ 	.word	0xffffffff


	//----- nvinfo : EIATTR_COOP_GROUP_INSTR_OFFSETS
	.align		4
.L_19:
        /*00b4*/ 	.byte	0x04, 0x28
        /*00b6*/ 	.short	(.L_21 - .L_20)


	//   ....[0]....
.L_20:
        /*00b8*/ 	.word	0x000001a0


	//   ....[1]....
        /*00bc*/ 	.word	0x000001d0


	//   ....[2]....
        /*00c0*/ 	.word	0x00000210


	//   ....[3]....
        /*00c4*/ 	.word	0x00000220


	//   ....[4]....
        /*00c8*/ 	.word	0x00000240


	//   ....[5]....
        /*00cc*/ 	.word	0x00000270


	//   ....[6]....
        /*00d0*/ 	.word	0x000002b0


	//   ....[7]....
        /*00d4*/ 	.word	0x000002d0


	//   ....[8]....
        /*00d8*/ 	.word	0x00000300


	//   ....[9]....
        /*00dc*/ 	.word	0x00000330


	//   ....[10]....
        /*00e0*/ 	.word	0x00000360


	//   ....[11]....
        /*00e4*/ 	.word	0x000003b0


	//   ....[12]....
        /*00e8*/ 	.word	0x000003d0


	//   ....[13]....
        /*00ec*/ 	.word	0x00000400


	//   ....[14]....
        /*00f0*/ 	.word	0x00000410


	//   ....[15]....
        /*00f4*/ 	.word	0x00000470


	//   ....[16]....
        /*00f8*/ 	.word	0x00000480


	//   ....[17]....
        /*00fc*/ 	.word	0x000004d0


	//   ....[18]....
        /*0100*/ 	.word	0x000004e0


	//   ....[19]....
        /*0104*/ 	.word	0x00000530


	//   ....[20]....
        /*0108*/ 	.word	0x00000560


	//   ....[21]....
        /*010c*/ 	.word	0x000005a0


	//   ....[22]....
        /*0110*/ 	.word	0x00000610


	//   ....[23]....
        /*0114*/ 	.word	0x000006a0


	//----- nvinfo : EIATTR_EXIT_INSTR_OFFSETS
	.align		4
.L_21:
        /*0118*/ 	.byte	0x04, 0x1c
        /*011a*/ 	.short	(.L_23 - .L_22)


	//   ....[0]....
.L_22:
        /*011c*/ 	.word	0x00000710


	//   ....[1]....
        /*0120*/ 	.word	0x00000790


	//----- nvinfo : EIATTR_REQNTID
	.align		4
.L_23:
        /*0124*/ 	.byte	0x04, 0x10
        /*0126*/ 	.short	(.L_25 - .L_24)
.L_24:
        /*0128*/ 	.word	0x00000040
        /*012c*/ 	.word	0x00000001
        /*0130*/ 	.word	0x00000001


	//----- nvinfo : EIATTR_CBANK_PARAM_SIZE
	.align		4
.L_25:
        /*0134*/ 	.byte	0x03, 0x19
        /*0136*/ 	.short	0x001c


	//----- nvinfo : EIATTR_PARAM_CBANK
	.align		4
        /*0138*/ 	.byte	0x04, 0x0a
        /*013a*/ 	.short	(.L_27 - .L_26)
	.align		4
.L_26:
        /*013c*/ 	.word	index@(.nv.constant0.triton_per_fused_add_div_mse_loss_mul_0)
        /*0140*/ 	.short	0x0210
        /*0142*/ 	.short	0x001c


	//----- nvinfo : EIATTR_SW_WAR
	.align		4
.L_27:
        /*0144*/ 	.byte	0x04, 0x36
        /*0146*/ 	.short	(.L_29 - .L_28)
.L_28:
        /*0148*/ 	.word	0x00000008
.L_29:


//--------------------- .nv.callgraph             --------------------------
	.section	.nv.callgraph,"",@"SHT_CUDA_CALLGRAPH"
	.align	4
	.sectionentsize	8
	.align		4
        /*0000*/ 	.word	0x00000000
	.align		4
        /*0004*/ 	.word	0xffffffff
	.align		4
        /*0008*/ 	.word	0x00000000
	.align		4
        /*000c*/ 	.word	0xfffffffe
	.align		4
        /*0010*/ 	.word	0x00000000
	.align		4
        /*0014*/ 	.word	0xfffffffd
	.align		4
        /*0018*/ 	.word	0x00000000
	.align		4
        /*001c*/ 	.word	0xfffffffc


//--------------------- .text.triton_per_fused_add_div_mse_loss_mul_0 --------------------------
	.section	.text.triton_per_fused_add_div_mse_loss_mul_0,"ax",@progbits
	.sectionflags	@"SHF_BARRIERS=1"
	.align	128
        .global         triton_per_fused_add_div_mse_loss_mul_0
        .type           triton_per_fused_add_div_mse_loss_mul_0,@function
        .size           triton_per_fused_add_div_mse_loss_mul_0,(.L_x_1 - triton_per_fused_add_div_mse_loss_mul_0)
        .other          triton_per_fused_add_div_mse_loss_mul_0,@"STO_CUDA_ENTRY STV_DEFAULT"
triton_per_fused_add_div_mse_loss_mul_0:
.text.triton_per_fused_add_div_mse_loss_mul_0:
[----:B------:R-:W0:Y:S02]  /*0000*/  LDC R1, c[0x0][0x28] ;  /* 0x00000a00ff017b82 */ /* 0x000e240000000800 */
[----:B------:R-:W1:Y:S01]  /*0010*/  S2R R6, SR_TID.X ;  /* 0x0000000000067919 */ /* 0x000e620000002100 */
[----:B------:R-:W2:Y:S01]  /*0020*/  LDC.64 R2, c[0x0][0x218] ;  /* 0x00008600ff027b82 */ /* 0x000ea20000000a00 */
[----:B------:R-:W-:-:S07]  /*0030*/  ULDC.64 UR6, c[0x0][0x208] ;  /* 0x0000820000067ab9 */ /* 0x000fce0000000a00 */
[----:B------:R-:W3:Y:S01]  /*0040*/  LDC.64 R4, c[0x0][0x220] ;  /* 0x00008800ff047b82 */ /* 0x000ee20000000a00 */
[----:B-1----:R-:W-:-:S04]  /*0050*/  SHF.L.U32 R7, R6, 0x2, RZ ;  /* 0x0000000206077819 */ /* 0x002fc800000006ff */
[----:B------:R-:W-:-:S04]  /*0060*/  LOP3.LUT R11, R7, 0xc0, RZ, 0xc0, !PT ;  /* 0x000000c0070b7812 */ /* 0x000fc800078ec0ff */
[----:B------:R-:W-:-:S05]  /*0070*/  LOP3.LUT R11, R11, 0xf, R6, 0xf8, !PT ;  /* 0x0000000f0b0b7812 */ /* 0x000fca00078ef806 */
[----:B--2---:R-:W-:-:S04]  /*0080*/  IMAD.WIDE.U32 R2, R11, 0x4, R2 ;  /* 0x000000040b027825 */ /* 0x004fc800078e0002 */
[----:B---3--:R-:W-:Y:S01]  /*0090*/  IMAD.WIDE.U32 R4, R11, 0x4, R4 ;  /* 0x000000040b047825 */ /* 0x008fe200078e0004 */
[----:B------:R-:W2:Y:S04]  /*00a0*/  LDG.E R15, desc[UR6][R2.64] ;  /* 0x00000006020f7981 */ /* 0x000ea8000c1e1900 */
[----:B------:R-:W2:Y:S04]  /*00b0*/  LDG.E R16, desc[UR6][R4.64] ;  /* 0x0000000604107981 */ /* 0x000ea8000c1e1900 */
[----:B------:R-:W3:Y:S04]  /*00c0*/  LDG.E R17, desc[UR6][R2.64+0x40] ;  /* 0x0000400602117981 */ /* 0x000ee8000c1e1900 */
[----:B------:R-:W3:Y:S04]  /*00d0*/  LDG.E R18, desc[UR6][R4.64+0x40] ;  /* 0x0000400604127981 */ /* 0x000ee8000c1e1900 */
[----:B------:R-:W4:Y:S04]  /*00e0*/  LDG.E R12, desc[UR6][R2.64+0x80] ;  /* 0x00008006020c7981 */ /* 0x000f28000c1e1900 */
[----:B------:R-:W4:Y:S04]  /*00f0*/  LDG.E R11, desc[UR6][R4.64+0x80] ;  /* 0x00008006040b7981 */ /* 0x000f28000c1e1900 */
[----:B------:R-:W5:Y:S04]  /*0100*/  LDG.E R13, desc[UR6][R2.64+0xc0] ;  /* 0x0000c006020d7981 */ /* 0x000f68000c1e1900 */
[----:B------:R-:W5:Y:S01]  /*0110*/  LDG.E R14, desc[UR6][R4.64+0xc0] ;  /* 0x0000c006040e7981 */ /* 0x000f62000c1e1900 */
[----:B------:R-:W1:Y:S01]  /*0120*/  S2UR UR5, SR_CgaCtaId ;  /* 0x00000000000579c3 */ /* 0x000e620000008800 */
[C---:B------:R-:W-:Y:S01]  /*0130*/  LOP3.LUT P1, RZ, R6.reuse, 0x1f, RZ, 0xc0, !PT ;  /* 0x0000001f06ff7812 */ /* 0x040fe2000782c0ff */
[----:B------:R-:W-:Y:S01]  /*0140*/  UMOV UR4, 0x400 ;  /* 0x0000040000047882 */ /* 0x000fe20000000000 */
[----:B------:R-:W-:Y:S01]  /*0150*/  ISETP.GE.AND P2, PT, R6, 0x2, PT ;  /* 0x000000020600780c */ /* 0x000fe20003f46270 */
[----:B-1----:R-:W-:Y:S01]  /*0160*/  UPRMT UR4, UR5, 0x654, UR4 ;  /* 0x0000065405047896 */ /* 0x002fe20008000004 */
[----:B--2---:R-:W-:-:S04]  /*0170*/  FADD R15, R15, -R16 ;  /* 0x800000100f0f7221 */ /* 0x004fc80000000000 */
[----:B------:R-:W-:Y:S01]  /*0180*/  FMUL R16, R15, R15 ;  /* 0x0000000f0f107220 */ /* 0x000fe20000400000 */
[----:B---3--:R-:W-:-:S05]  /*0190*/  FADD R17, R17, -R18 ;  /* 0x8000001211117221 */ /* 0x008fca0000000000 */
[----:B------:R-:W1:Y:S01]  /*01a0*/  SHFL.BFLY PT, R16, R16, 0x10, 0x1f ;  /* 0x0e001f0010107f89 */ /* 0x000e6200000e0000 */
[----:B------:R-:W-:Y:S01]  /*01b0*/  FMUL R18, R17, R17 ;  /* 0x0000001111127220 */ /* 0x000fe20000400000 */
[----:B----4-:R-:W-:-:S05]  /*01c0*/  FADD R11, R12, -R11 ;  /* 0x8000000b0c0b7221 */ /* 0x010fca0000000000 */
[----:B------:R-:W2:Y:S01]  /*01d0*/  SHFL.BFLY PT, R18, R18, 0x10, 0x1f ;  /* 0x0e001f0012127f89 */ /* 0x000ea200000e0000 */
[----:B-----5:R-:W-:-:S04]  /*01e0*/  FADD R13, R13, -R14 ;  /* 0x8000000e0d0d7221 */ /* 0x020fc80000000000 */
[----:B------:R-:W-:Y:S01]  /*01f0*/  FMUL R14, R13, R13 ;  /* 0x0000000d0d0e7220 */ /* 0x000fe20000400000 */
[----:B-1----:R-:W-:-:S05]  /*0200*/  FFMA R15, R15, R15, R16 ;  /* 0x0000000f0f0f7223 */ /* 0x002fca0000000010 */
[----:B------:R-:W1:Y:S04]  /*0210*/  SHFL.BFLY PT, R14, R14, 0x10, 0x1f ;  /* 0x0e001f000e0e7f89 */ /* 0x000e6800000e0000 */
[----:B------:R-:W3:Y:S01]  /*0220*/  SHFL.BFLY PT, R20, R15, 0x8, 0x1f ;  /* 0x0d001f000f147f89 */ /* 0x000ee200000e0000 */
[----:B--2---:R-:W-:-:S05]  /*0230*/  FFMA R17, R17, R17, R18 ;  /* 0x0000001111117223 */ /* 0x004fca0000000012 */
[----:B------:R-:W2:Y:S01]  /*0240*/  SHFL.BFLY PT, R4, R17, 0x8, 0x1f ;  /* 0x0d001f0011047f89 */ /* 0x000ea200000e0000 */
[----:B-1----:R-:W-:Y:S01]  /*0250*/  FFMA R13, R13, R13, R14 ;  /* 0x0000000d0d0d7223 */ /* 0x002fe2000000000e */
[----:B---3--:R-:W-:-:S05]  /*0260*/  FADD R20, R15, R20 ;  /* 0x000000140f147221 */ /* 0x008fca0000000000 */
[----:B------:R-:W1:Y:S01]  /*0270*/  SHFL.BFLY PT, R19, R20, 0x4, 0x1f ;  /* 0x0c801f0014137f89 */ /* 0x000e6200000e0000 */
[----:B--2---:R-:W-:Y:S01]  /*0280*/  FADD R15, R17, R4 ;  /* 0x00000004110f7221 */ /* 0x004fe20000000000 */
[----:B------:R-:W-:Y:S01]  /*0290*/  SHF.R.U32.HI R4, RZ, 0x3, R6 ;  /* 0x00000003ff047819 */ /* 0x000fe20000011606 */
[----:B------:R-:W-:-:S03]  /*02a0*/  FMUL R17, R11, R11 ;  /* 0x0000000b0b117220 */ /* 0x000fc60000400000 */
[----:B------:R-:W2:Y:S01]  /*02b0*/  SHFL.BFLY PT, R16, R15, 0x4, 0x1f ;  /* 0x0c801f000f107f89 */ /* 0x000ea200000e0000 */
[----:B-1----:R-:W-:-:S05]  /*02c0*/  FADD R19, R20, R19 ;  /* 0x0000001314137221 */ /* 0x002fca0000000000 */
[----:B------:R-:W1:Y:S01]  /*02d0*/  SHFL.BFLY PT, R2, R19, 0x2, 0x1f ;  /* 0x0c401f0013027f89 */ /* 0x000e6200000e0000 */
[----:B--2---:R-:W-:Y:S01]  /*02e0*/  FADD R16, R15, R16 ;  /* 0x000000100f107221 */ /* 0x004fe20000000000 */
[----:B-1----:R-:W-:-:S05]  /*02f0*/  FADD R3, R19, R2 ;  /* 0x0000000213037221 */ /* 0x002fca0000000000 */
[----:B------:R-:W1:Y:S02]  /*0300*/  SHFL.BFLY PT, R2, R3, 0x1, 0x1f ;  /* 0x0c201f0003027f89 */ /* 0x000e6400000e0000 */
[----:B-1----:R-:W-:Y:S01]  /*0310*/  FADD R5, R3, R2 ;  /* 0x0000000203057221 */ /* 0x002fe20000000000 */
[----:B------:R-:W-:Y:S01]  /*0320*/  LOP3.LUT R2, R4, 0x4, RZ, 0xc0, !PT ;  /* 0x0000000404027812 */ /* 0x000fe200078ec0ff */
[----:B------:R-:W-:Y:S04]  /*0330*/  SHFL.BFLY PT, R3, R16, 0x2, 0x1f ;  /* 0x0c401f0010037f89 */ /* 0x000fe800000e0000 */
[----:B------:R-:W-:Y:S01]  /*0340*/  @!P1 STS [R2+UR4], R5 ;  /* 0x0000000502009988 */ /* 0x000fe20008000804 */
[----:B------:R-:W-:Y:S06]  /*0350*/  BAR.SYNC.DEFER_BLOCKING 0x0 ;  /* 0x0000000000007b1d */ /* 0x000fec0000010000 */
[----:B------:R-:W1:Y:S04]  /*0360*/  SHFL.BFLY PT, R4, R17, 0x10, 0x1f ;  /* 0x0e001f0011047f89 */ /* 0x000e6800000e0000 */
[----:B------:R-:W-:Y:S01]  /*0370*/  @!P2 LDS R0, [R7+UR4] ;  /* 0x000000040700a984 */ /* 0x000fe20008000800 */
[----:B-1----:R-:W-:Y:S01]  /*0380*/  FFMA R15, R11, R11, R4 ;  /* 0x0000000b0b0f7223 */ /* 0x002fe20000000004 */
[----:B------:R-:W-:Y:S01]  /*0390*/  FADD R11, R16, R3 ;  /* 0x00000003100b7221 */ /* 0x000fe20000000000 */
[----:B------:R-:W-:-:S03]  /*03a0*/  LOP3.LUT R4, R6, 0x1, RZ, 0xc0, !PT ;  /* 0x0000000106047812 */ /* 0x000fc600078ec0ff */
[----:B------:R-:W1:Y:S01]  /*03b0*/  SHFL.BFLY PT, R18, R15, 0x8, 0x1f ;  /* 0x0d001f000f127f89 */ /* 0x000e6200000e0000 */
[----:B------:R-:W-:-:S03]  /*03c0*/  ISETP.NE.U32.AND P0, PT, R4, 0x1, PT ;  /* 0x000000010400780c */ /* 0x000fc60003f05070 */
[----:B------:R-:W-:Y:S01]  /*03d0*/  SHFL.BFLY PT, R12, R11, 0x1, 0x1f ;  /* 0x0c201f000b0c7f89 */ /* 0x000fe200000e0000 */
[----:B------:R-:W-:Y:S01]  /*03e0*/  ISETP.LT.AND P0, PT, R6, 0x2, P0 ;  /* 0x000000020600780c */ /* 0x000fe20000701270 */
[----:B-1----:R-:W-:Y:S02]  /*03f0*/  FADD R18, R15, R18 ;  /* 0x000000120f127221 */ /* 0x002fe40000000000 */
[----:B------:R-:W1:Y:S04]  /*0400*/  SHFL.BFLY PT, R3, R0, 0x1, 0x1f ;  /* 0x0c201f0000037f89 */ /* 0x000e6800000e0000 */
[----:B------:R-:W2:Y:S01]  /*0410*/  SHFL.BFLY PT, R5, R18, 0x4, 0x1f ;  /* 0x0c801f0012057f89 */ /* 0x000ea200000e0000 */
[----:B-1----:R-:W-:Y:S01]  /*0420*/  FADD R4, R0, R3 ;  /* 0x0000000300047221 */ /* 0x002fe20000000000 */
[----:B------:R-:W-:Y:S01]  /*0430*/  FADD R3, R11, R12 ;  /* 0x0000000c0b037221 */ /* 0x000fe20000000000 */
[----:B--2---:R-:W-:-:S03]  /*0440*/  FADD R18, R18, R5 ;  /* 0x0000000512127221 */ /* 0x004fc60000000000 */
[----:B------:R-:W-:Y:S01]  /*0450*/  @P0 STS [R7+UR4], R4 ;  /* 0x0000000407000988 */ /* 0x000fe20008000804 */
[----:B------:R-:W-:Y:S06]  /*0460*/  BAR.SYNC.DEFER_BLOCKING 0x0 ;  /* 0x0000000000007b1d */ /* 0x000fec0000010000 */
[----:B------:R-:W1:Y:S04]  /*0470*/  SHFL.BFLY PT, R5, R18, 0x2, 0x1f ;  /* 0x0c401f0012057f89 */ /* 0x000e6800000e0000 */
[----:B------:R-:W2:Y:S04]  /*0480*/  SHFL.BFLY PT, R4, R13, 0x8, 0x1f ;  /* 0x0d001f000d047f89 */ /* 0x000ea800000e0000 */
[----:B------:R-:W-:Y:S01]  /*0490*/  LDS R0, [UR4] ;  /* 0x00000004ff007984 */ /* 0x000fe20008000800 */
[----:B------:R-:W-:Y:S01]  /*04a0*/  BAR.SYNC.DEFER_BLOCKING 0x0 ;  /* 0x0000000000007b1d */ /* 0x000fe20000010000 */
[----:B-1----:R-:W-:Y:S01]  /*04b0*/  FADD R11, R18, R5 ;  /* 0x00000005120b7221 */ /* 0x002fe20000000000 */
[----:B--2---:R-:W-:-:S04]  /*04c0*/  FADD R15, R13, R4 ;  /* 0x000000040d0f7221 */ /* 0x004fc80000000000 */
[----:B------:R-:W1:Y:S04]  /*04d0*/  SHFL.BFLY PT, R12, R11, 0x1, 0x1f ;  /* 0x0c201f000b0c7f89 */ /* 0x000e6800000e0000 */
[----:B------:R-:W2:Y:S04]  /*04e0*/  SHFL.BFLY PT, R16, R15, 0x4, 0x1f ;  /* 0x0c801f000f107f89 */ /* 0x000ea800000e0000 */
[----:B------:R1:W-:Y:S01]  /*04f0*/  @!P1 STS [R2+UR4], R3 ;  /* 0x0000000302009988 */ /* 0x0003e20008000804 */
[----:B------:R-:W-:Y:S01]  /*0500*/  BAR.SYNC.DEFER_BLOCKING 0x0 ;  /* 0x0000000000007b1d */ /* 0x000fe20000010000 */
[----:B-1----:R-:W-:Y:S01]  /*0510*/  FADD R3, R11, R12 ;  /* 0x0000000c0b037221 */ /* 0x002fe20000000000 */
[----:B--2---:R-:W-:-:S05]  /*0520*/  FADD R16, R15, R16 ;  /* 0x000000100f107221 */ /* 0x004fca0000000000 */
[----:B------:R-:W1:Y:S04]  /*0530*/  SHFL.BFLY PT, R11, R16, 0x2, 0x1f ;  /* 0x0c401f00100b7f89 */ /* 0x000e6800000e0000 */
[----:B------:R-:W2:Y:S01]  /*0540*/  @!P2 LDS R10, [R7+UR4] ;  /* 0x00000004070aa984 */ /* 0x000ea20008000800 */
[----:B-1----:R-:W-:-:S03]  /*0550*/  FADD R11, R16, R11 ;  /* 0x0000000b100b7221 */ /* 0x002fc60000000000 */
[----:B--2---:R-:W1:Y:S02]  /*0560*/  SHFL.BFLY PT, R5, R10, 0x1, 0x1f ;  /* 0x0c201f000a057f89 */ /* 0x004e6400000e0000 */
[----:B-1----:R-:W-:-:S05]  /*0570*/  FADD R4, R10, R5 ;  /* 0x000000050a047221 */ /* 0x002fca0000000000 */
[----:B------:R-:W-:Y:S01]  /*0580*/  @P0 STS [R7+UR4], R4 ;  /* 0x0000000407000988 */ /* 0x000fe20008000804 */
[----:B------:R-:W-:Y:S06]  /*0590*/  BAR.SYNC.DEFER_BLOCKING 0x0 ;  /* 0x0000000000007b1d */ /* 0x000fec0000010000 */
[----:B------:R-:W1:Y:S04]  /*05a0*/  SHFL.BFLY PT, R4, R11, 0x1, 0x1f ;  /* 0x0c201f000b047f89 */ /* 0x000e6800000e0000 */
[----:B------:R-:W-:Y:S01]  /*05b0*/  LDS R5, [UR4] ;  /* 0x00000004ff057984 */ /* 0x000fe20008000800 */
[----:B------:R-:W-:Y:S01]  /*05c0*/  BAR.SYNC.DEFER_BLOCKING 0x0 ;  /* 0x0000000000007b1d */ /* 0x000fe20000010000 */
[----:B-1----:R-:W-:-:S05]  /*05d0*/  FADD R13, R11, R4 ;  /* 0x000000040b0d7221 */ /* 0x002fca0000000000 */
[----:B------:R-:W-:Y:S02]  /*05e0*/  @!P1 STS [R2+UR4], R3 ;  /* 0x0000000302009988 */ /* 0x000fe40008000804 */
[----:B------:R-:W-:Y:S06]  /*05f0*/  BAR.SYNC.DEFER_BLOCKING 0x0 ;  /* 0x0000000000007b1d */ /* 0x000fec0000010000 */
[----:B------:R-:W1:Y:S04]  /*0600*/  @!P2 LDS R9, [R7+UR4] ;  /* 0x000000040709a984 */ /* 0x000e680008000800 */
[----:B-1----:R-:W1:Y:S02]  /*0610*/  SHFL.BFLY PT, R10, R9, 0x1, 0x1f ;  /* 0x0c201f00090a7f89 */ /* 0x002e6400000e0000 */
[----:B-1----:R-:W-:-:S05]  /*0620*/  FADD R10, R9, R10 ;  /* 0x0000000a090a7221 */ /* 0x002fca0000000000 */
[----:B------:R-:W-:Y:S01]  /*0630*/  @P0 STS [R7+UR4], R10 ;  /* 0x0000000a07000988 */ /* 0x000fe20008000804 */
[----:B------:R-:W-:Y:S06]  /*0640*/  BAR.SYNC.DEFER_BLOCKING 0x0 ;  /* 0x0000000000007b1d */ /* 0x000fec0000010000 */
[----:B------:R-:W-:Y:S02]  /*0650*/  LDS R4, [UR4] ;  /* 0x00000004ff047984 */ /* 0x000fe40008000800 */
[----:B------:R-:W-:Y:S06]  /*0660*/  BAR.SYNC.DEFER_BLOCKING 0x0 ;  /* 0x0000000000007b1d */ /* 0x000fec0000010000 */
[----:B------:R-:W-:Y:S02]  /*0670*/  @!P1 STS [R2+UR4], R13 ;  /* 0x0000000d02009988 */ /* 0x000fe40008000804 */
[----:B------:R-:W-:Y:S06]  /*0680*/  BAR.SYNC.DEFER_BLOCKING 0x0 ;  /* 0x0000000000007b1d */ /* 0x000fec0000010000 */
[----:B------:R-:W1:Y:S04]  /*0690*/  @!P2 LDS R8, [R7+UR4] ;  /* 0x000000040708a984 */ /* 0x000e680008000800 */
[----:B-1----:R-:W1:Y:S02]  /*06a0*/  SHFL.BFLY PT, R3, R8, 0x1, 0x1f ;  /* 0x0c201f0008037f89 */ /* 0x002e6400000e0000 */
[----:B-1----:R-:W-:-:S05]  /*06b0*/  FADD R12, R8, R3 ;  /* 0x00000003080c7221 */ /* 0x002fca0000000000 */
[----:B------:R1:W-:Y:S01]  /*06c0*/  @P0 STS [R7+UR4], R12 ;  /* 0x0000000c07000988 */ /* 0x0003e20008000804 */
[----:B------:R-:W-:Y:S01]  /*06d0*/  BAR.SYNC.DEFER_BLOCKING 0x0 ;  /* 0x0000000000007b1d */ /* 0x000fe20000010000 */
[----:B------:R-:W-:-:S05]  /*06e0*/  LOP3.LUT P0, RZ, R6, 0x3f, RZ, 0xc0, !PT ;  /* 0x0000003f06ff7812 */ /* 0x000fca000780c0ff */
[----:B------:R-:W2:Y:S02]  /*06f0*/  LDS R9, [UR4] ;  /* 0x00000004ff097984 */ /* 0x000ea40008000800 */
[----:B------:R-:W-:Y:S06]  /*0700*/  BAR.SYNC.DEFER_BLOCKING 0x0 ;  /* 0x0000000000007b1d */ /* 0x000fec0000010000 */
[----:B-1----:R-:W-:Y:S05]  /*0710*/  @P0 EXIT ;  /* 0x000000000000094d */ /* 0x002fea0003800000 */
[----:B------:R-:W0:Y:S01]  /*0720*/  LDC.64 R2, c[0x0][0x210] ;  /* 0x00008400ff027b82 */ /* 0x000e220000000a00 */
[----:B------:R-:W-:-:S04]  /*0730*/  FFMA R0, R0, 0.015625, RZ ;  /* 0x3c80000000007823 */ /* 0x000fc800000000ff */
[----:B------:R-:W-:-:S04]  /*0740*/  FFMA R5, R5, 0.015625, R0 ;  /* 0x3c80000005057823 */ /* 0x000fc80000000000 */
[----:B------:R-:W-:-:S04]  /*0750*/  FFMA R4, R4, 0.015625, R5 ;  /* 0x3c80000004047823 */ /* 0x000fc80000000005 */
[----:B--2---:R-:W-:-:S04]  /*0760*/  FFMA R4, R9, 0.015625, R4 ;  /* 0x3c80000009047823 */ /* 0x004fc80000000004 */
[----:B------:R-:W-:-:S05]  /*0770*/  FMUL R5, R4, 0.25 ;  /* 0x3e80000004057820 */ /* 0x000fca0000400000 */
[----:B0-----:R-:W-:Y:S01]  /*0780*/  STG.E desc[UR6][R2.64], R5 ;  /* 0x0000000502007986 */ /* 0x001fe2000c101906 */
[----:B------:R-:W-:Y:S05]  /*0790*/  EXIT ;  /* 0x000000000000794d */ /* 0x000fea0003800000 */
.L_x_0:
[----:B------:R-:W-:-:S00]  /*07a0*/  BRA `(.L_x_0) ;  /* 0xfffffffc00fc7947 */ /* 0x000fc0000383ffff */
[----:B------:R-:W-:-:S00]  /*07b0*/  NOP ;  /* 0x0000000000007918 */ /* 0x000fc00000000000 */
        /* <DEDUP_REMOVED lines=12> */
.L_x_1:


//--------------------- .nv.shared.triton_per_fused_add_div_mse_loss_mul_0 --------------------------
	.section	.nv.shared.triton_per_fused_add_div_mse_loss_mul_0,"aw",@nobits
	.sectionflags	@""
	.align	16
	.zero		1024


//--------------------- .nv.constant0.triton_per_fused_add_div_mse_loss_mul_0 --------------------------
	.section	.nv.constant0.triton_per_fused_add_div_mse_loss_mul_0,"a",@progbits
	.sectionflags	@""
	.align	4
.nv.constant0.triton_per_fused_add_div_mse_loss_mul_0:
	.zero		556
